	.headerflags	@"EF_CUDA_TEXMODE_UNIFIED EF_CUDA_64BIT_ADDRESS EF_CUDA_ACCELERATORS EF_CUDA_SM90 EF_CUDA_VIRTUAL_SM(EF_CUDA_SM90)"
	.elftype	@"ET_EXEC"


//--------------------- .nv.info                  --------------------------
	.section	.nv.info,"",@"SHT_CUDA_INFO"
	.align	4


	//----- nvinfo : EIATTR_REGCOUNT
	.align		4
        /*0000*/ 	.byte	0x04, 0x2f
        /*0002*/ 	.short	(.L_1 - .L_0)
	.align		4
.L_0:
        /*0004*/ 	.word	index@(triton_poi_fused_convolution_div_max_pool2d_with_indices_relu_sub_26)
        /*0008*/ 	.word	0x00000020


	//----- nvinfo : EIATTR_MIN_STACK_SIZE
	.align		4
.L_1:
        /*000c*/ 	.byte	0x04, 0x12
        /*000e*/ 	.short	(.L_3 - .L_2)
	.align		4
.L_2:
        /*0010*/ 	.word	index@(triton_poi_fused_convolution_div_max_pool2d_with_indices_relu_sub_26)
        /*0014*/ 	.word	0x00000000


	//----- nvinfo : EIATTR_FRAME_SIZE
	.align		4
.L_3:
        /*0018*/ 	.byte	0x04, 0x11
        /*001a*/ 	.short	(.L_5 - .L_4)
	.align		4
.L_4:
        /*001c*/ 	.word	index@(triton_poi_fused_convolution_div_max_pool2d_with_indices_relu_sub_26)
        /*0020*/ 	.word	0x00000000


	//----- nvinfo : EIATTR_MIN_STACK_SIZE
	.align		4
.L_5:
        /*0024*/ 	.byte	0x04, 0x12
        /*0026*/ 	.short	(.L_7 - .L_6)
	.align		4
.L_6:
        /*0028*/ 	.word	index@(triton_poi_fused_convolution_div_max_pool2d_with_indices_relu_sub_26)
        /*002c*/ 	.word	0x00000000
.L_7:


//--------------------- .nv.info.triton_poi_fused_convolution_div_max_pool2d_with_indices_relu_sub_26 --------------------------
	.section	.nv.info.triton_poi_fused_convolution_div_max_pool2d_with_indices_relu_sub_26,"",@"SHT_CUDA_INFO"
	.sectionflags	@""
	.align	4


	//----- nvinfo : EIATTR_CUDA_API_VERSION
	.align		4
        /*0000*/ 	.byte	0x04, 0x37
        /*0002*/ 	.short	(.L_9 - .L_8)
.L_8:
        /*0004*/ 	.word	0x0000007c


	//----- nvinfo : EIATTR_KPARAM_INFO
	.align		4
.L_9:
        /*0008*/ 	.byte	0x04, 0x17
        /*000a*/ 	.short	(.L_11 - .L_10)
.L_10:
        /*000c*/ 	.word	0x00000000
        /*0010*/ 	.short	0x0004
        /*0012*/ 	.short	0x001c
        /*0014*/ 	.byte	0x00, 0xf0, 0x11, 0x00


	//----- nvinfo : EIATTR_KPARAM_INFO
	.align		4
.L_11:
        /*0018*/ 	.byte	0x04, 0x17
        /*001a*/ 	.short	(.L_13 - .L_12)
.L_12:
        /*001c*/ 	.word	0x00000000
        /*0020*/ 	.short	0x0003
        /*0022*/ 	.short	0x0018
        /*0024*/ 	.byte	0x00, 0xf0, 0x11, 0x00


	//----- nvinfo : EIATTR_KPARAM_INFO
	.align		4
.L_13:
        /*0028*/ 	.byte	0x04, 0x17
        /*002a*/ 	.short	(.L_15 - .L_14)
.L_14:
        /*002c*/ 	.word	0x00000000
        /*0030*/ 	.short	0x0002
        /*0032*/ 	.short	0x0010
        /*0034*/ 	.byte	0x00, 0xf4, 0x21, 0x00


	//----- nvinfo : EIATTR_KPARAM_INFO
	.align		4
.L_15:
        /*0038*/ 	.byte	0x04, 0x17
        /*003a*/ 	.short	(.L_17 - .L_16)
.L_16:
        /*003c*/ 	.word	0x00000000
        /*0040*/ 	.short	0x0001
        /*0042*/ 	.short	0x0008
        /*0044*/ 	.byte	0x00, 0xf4, 0x21, 0x00


	//----- nvinfo : EIATTR_KPARAM_INFO
	.align		4
.L_17:
        /*0048*/ 	.byte	0x04, 0x17
        /*004a*/ 	.short	(.L_19 - .L_18)
.L_18:
        /*004c*/ 	.word	0x00000000
        /*0050*/ 	.short	0x0000
        /*0052*/ 	.short	0x0000
        /*0054*/ 	.byte	0x00, 0xf4, 0x21, 0x00


	//----- nvinfo : EIATTR_SPARSE_MMA_MASK
	.align		4
.L_19:
        /*0058*/ 	.byte	0x03, 0x50
        /*005a*/ 	.short	0x0000


	//----- nvinfo : EIATTR_MAXREG_COUNT
	.align		4
        /*005c*/ 	.byte	0x03, 0x1b
        /*005e*/ 	.short	0x00ff


	//----- nvinfo : EIATTR_EXIT_INSTR_OFFSETS
	.align		4
        /*0060*/ 	.byte	0x04, 0x1c
        /*0062*/ 	.short	(.L_21 - .L_20)


	//   ....[0]....
.L_20:
        /*0064*/ 	.word	0x00000d30


	//   ....[1]....
        /*0068*/ 	.word	0x00000d50


	//----- nvinfo : EIATTR_REQNTID
	.align		4
.L_21:
        /*006c*/ 	.byte	0x04, 0x10
        /*006e*/ 	.short	(.L_23 - .L_22)
.L_22:
        /*0070*/ 	.word	0x00000100
        /*0074*/ 	.word	0x00000001
        /*0078*/ 	.word	0x00000001


	//----- nvinfo : EIATTR_CBANK_PARAM_SIZE
	.align		4
.L_23:
        /*007c*/ 	.byte	0x03, 0x19
        /*007e*/ 	.short	0x0020


	//----- nvinfo : EIATTR_PARAM_CBANK
	.align		4
        /*0080*/ 	.byte	0x04, 0x0a
        /*0082*/ 	.short	(.L_25 - .L_24)
	.align		4
.L_24:
        /*0084*/ 	.word	index@(.nv.constant0.triton_poi_fused_convolution_div_max_pool2d_with_indices_relu_sub_26)
        /*0088*/ 	.short	0x0210
        /*008a*/ 	.short	0x0020


	//----- nvinfo : EIATTR_SW_WAR
	.align		4
.L_25:
        /*008c*/ 	.byte	0x04, 0x36
        /*008e*/ 	.short	(.L_27 - .L_26)
.L_26:
        /*0090*/ 	.word	0x00000008
.L_27:


//--------------------- .nv.callgraph             --------------------------
	.section	.nv.callgraph,"",@"SHT_CUDA_CALLGRAPH"
	.align	4
	.sectionentsize	8
	.align		4
        /*0000*/ 	.word	0x00000000
	.align		4
        /*0004*/ 	.word	0xffffffff
	.align		4
        /*0008*/ 	.word	0x00000000
	.align		4
        /*000c*/ 	.word	0xfffffffe
	.align		4
        /*0010*/ 	.word	0x00000000
	.align		4
        /*0014*/ 	.word	0xfffffffd
	.align		4
        /*0018*/ 	.word	0x00000000
	.align		4
        /*001c*/ 	.word	0xfffffffc


//--------------------- .text.triton_poi_fused_convolution_div_max_pool2d_with_indices_relu_sub_26 --------------------------
	.section	.text.triton_poi_fused_convolution_div_max_pool2d_with_indices_relu_sub_26,"ax",@progbits
	.sectionflags	@"SHF_BARRIERS=1"
	.align	128
        .global         triton_poi_fused_convolution_div_max_pool2d_with_indices_relu_sub_26
        .type           triton_poi_fused_convolution_div_max_pool2d_with_indices_relu_sub_26,@function
        .size           triton_poi_fused_convolution_div_max_pool2d_with_indices_relu_sub_26,(.L_x_1 - triton_poi_fused_convolution_div_max_pool2d_with_indices_relu_sub_26)
        .other          triton_poi_fused_convolution_div_max_pool2d_with_indices_relu_sub_26,@"STO_CUDA_ENTRY STV_DEFAULT"
triton_poi_fused_convolution_div_max_pool2d_with_indices_relu_sub_26:
.text.triton_poi_fused_convolution_div_max_pool2d_with_indices_relu_sub_26:
[----:B------:R-:W0:Y:S01]  /*0000*/  LDC R1, c[0x0][0x28] ;  /* 0x00000a00ff017b82 */ /* 0x000e220000000800 */
[----:B------:R-:W1:Y:S07]  /*0010*/  S2R R2, SR_TID.X ;  /* 0x0000000000027919 */ /* 0x000e6e0000002100 */
[----:B------:R-:W2:Y:S01]  /*0020*/  LDC.64 R22, c[0x0][0x210] ;  /* 0x00008400ff167b82 */ /* 0x000ea20000000a00 */
[----:B------:R-:W-:Y:S01]  /*0030*/  ULDC.64 UR6, c[0x0][0x208] ;  /* 0x0000820000067ab9 */ /* 0x000fe20000000a00 */
[----:B------:R-:W3:Y:S01]  /*0040*/  S2R R21, SR_CTAID.Y ;  /* 0x0000000000157919 */ /* 0x000ee20000002600 */
[----:B------:R-:W4:Y:S01]  /*0050*/  S2R R3, SR_CTAID.X ;  /* 0x0000000000037919 */ /* 0x000f220000002500 */
[----:B-1----:R-:W-:Y:S01]  /*0060*/  IMAD.SHL.U32 R0, R2, 0x4, RZ ;  /* 0x0000000402007824 */ /* 0x002fe200078e00ff */
[----:B------:R-:W-:-:S02]  /*0070*/  SHF.R.U32.HI R10, RZ, 0x6, R2 ;  /* 0x00000006ff0a7819 */ /* 0x000fc40000011602 */
[--C-:B---3--:R-:W-:Y:S02]  /*0080*/  SHF.R.S32.HI R11, RZ, 0x17, R21.reuse ;  /* 0x00000017ff0b7819 */ /* 0x108fe40000011415 */
[----:B------:R-:W-:Y:S02]  /*0090*/  LOP3.LUT R4, R0, 0xfc, RZ, 0xc0, !PT ;  /* 0x000000fc00047812 */ /* 0x000fe400078ec0ff */
[----:B------:R-:W-:Y:S01]  /*00a0*/  SGXT R11, R11, 0x1 ;  /* 0x000000010b0b781a */ /* 0x000fe20000000200 */
[----:B----4-:R-:W-:Y:S01]  /*00b0*/  IMAD.SHL.U32 R3, R3, 0x10, RZ ;  /* 0x0000001003037824 */ /* 0x010fe200078e00ff */
[----:B------:R-:W-:Y:S02]  /*00c0*/  PRMT R4, R4, 0x6540, R21 ;  /* 0x0000654004047816 */ /* 0x000fe40000000015 */
[----:B------:R-:W-:Y:S02]  /*00d0*/  SGXT.U32 R10, R10, 0x2 ;  /* 0x000000020a0a781a */ /* 0x000fe40000000000 */
[----:B------:R-:W-:Y:S01]  /*00e0*/  LEA.HI R5, R11, R4, RZ, 0x8 ;  /* 0x000000040b057211 */ /* 0x000fe200078f40ff */
[----:B------:R-:W1:Y:S03]  /*00f0*/  S2UR UR5, SR_CgaCtaId ;  /* 0x00000000000579c3 */ /* 0x000e660000008800 */
[C---:B------:R-:W-:Y:S01]  /*0100*/  LOP3.LUT R7, R5.reuse, 0xffffff00, RZ, 0xc0, !PT ;  /* 0xffffff0005077812 */ /* 0x040fe200078ec0ff */
[----:B------:R-:W-:Y:S01]  /*0110*/  IMAD.SHL.U32 R6, R5, 0x100, RZ ;  /* 0x0000010005067824 */ /* 0x000fe200078e00ff */
[----:B------:R-:W-:-:S04]  /*0120*/  LOP3.LUT R5, R3, R10, RZ, 0xfc, !PT ;  /* 0x0000000a03057212 */ /* 0x000fc800078efcff */
[----:B------:R-:W-:Y:S02]  /*0130*/  LOP3.LUT R6, R6, 0xffff0000, RZ, 0xc0, !PT ;  /* 0xffff000006067812 */ /* 0x000fe400078ec0ff */
[----:B------:R-:W-:Y:S02]  /*0140*/  ISETP.GE.AND P0, PT, R5, 0x100, PT ;  /* 0x000001000500780c */ /* 0x000fe40003f06270 */
[----:B------:R-:W-:Y:S02]  /*0150*/  IADD3 R12, R6, R4, -R7 ;  /* 0x00000004060c7210 */ /* 0x000fe40007ffe807 */
[----:B------:R-:W-:-:S03]  /*0160*/  CS2R R6, SRZ ;  /* 0x0000000000067805 */ /* 0x000fc6000001ff00 */
[----:B------:R-:W-:Y:S01]  /*0170*/  IMAD R9, R5, 0x100, R12 ;  /* 0x0000010005097824 */ /* 0x000fe200078e020c */
[----:B------:R-:W-:-:S03]  /*0180*/  CS2R R4, SRZ ;  /* 0x0000000000047805 */ /* 0x000fc6000001ff00 */
[----:B--2---:R-:W-:Y:S01]  /*0190*/  IMAD.WIDE R8, R9, 0x4, R22 ;  /* 0x0000000409087825 */ /* 0x004fe200078e0216 */
[----:B------:R-:W-:Y:S02]  /*01a0*/  LOP3.LUT R17, R3, 0x4, R10, 0xfe, !PT ;  /* 0x0000000403117812 */ /* 0x000fe400078efe0a */
[----:B------:R-:W-:Y:S02]  /*01b0*/  LOP3.LUT R25, R3, 0x8, R10, 0xfe, !PT ;  /* 0x0000000803197812 */ /* 0x000fe400078efe0a */
[----:B------:R2:W3:Y:S01]  /*01c0*/  @!P0 LDG.E.EL.128 R4, desc[UR6][R8.64] ;  /* 0x0000000608048981 */ /* 0x0004e2000c2e1d00 */
[----:B------:R-:W-:Y:S01]  /*01d0*/  LOP3.LUT R10, R3, 0xc, R10, 0xfe, !PT ;  /* 0x0000000c030a7812 */ /* 0x000fe200078efe0a */
[----:B------:R-:W-:Y:S01]  /*01e0*/  UMOV UR4, 0x400 ;  /* 0x0000040000047882 */ /* 0x000fe20000000000 */
[C---:B------:R-:W-:Y:S01]  /*01f0*/  PRMT R28, R2.reuse, 0x6540, R21 ;  /* 0x00006540021c7816 */ /* 0x040fe20000000015 */
[----:B-1----:R-:W-:Y:S01]  /*0200*/  UPRMT UR4, UR5, 0x654, UR4 ;  /* 0x0000065405047896 */ /* 0x002fe20008000004 */
[C---:B------:R-:W-:Y:S01]  /*0210*/  ISETP.GE.AND P0, PT, R17.reuse, 0x100, PT ;  /* 0x000001001100780c */ /* 0x040fe20003f06270 */
[--C-:B------:R-:W-:Y:S01]  /*0220*/  IMAD R17, R17, 0x100, R12.reuse ;  /* 0x0000010011117824 */ /* 0x100fe200078e020c */
[C---:B------:R-:W-:Y:S01]  /*0230*/  ISETP.GE.AND P1, PT, R25.reuse, 0x100, PT ;  /* 0x000001001900780c */ /* 0x040fe20003f26270 */
[----:B------:R-:W-:Y:S01]  /*0240*/  IMAD R25, R25, 0x100, R12 ;  /* 0x0000010019197824 */ /* 0x000fe200078e020c */
[----:B------:R-:W-:Y:S01]  /*0250*/  SHF.R.U32.HI R15, RZ, 0x6, R2 ;  /* 0x00000006ff0f7819 */ /* 0x000fe20000011602 */
[----:B--2---:R-:W-:Y:S01]  /*0260*/  IMAD.SHL.U32 R9, R2, 0x40, RZ ;  /* 0x0000004002097824 */ /* 0x004fe200078e00ff */
[----:B------:R-:W-:Y:S01]  /*0270*/  LEA.HI R11, R11, R28, RZ, 0x8 ;  /* 0x0000001c0b0b7211 */ /* 0x000fe200078f40ff */
[----:B------:R-:W-:Y:S01]  /*0280*/  IMAD R13, R10, 0x100, R12 ;  /* 0x000001000a0d7824 */ /* 0x000fe200078e020c */
[----:B------:R-:W-:Y:S01]  /*0290*/  SGXT.U32 R15, R15, 0x2 ;  /* 0x000000020f0f781a */ /* 0x000fe20000000000 */
[----:B------:R-:W-:Y:S01]  /*02a0*/  IMAD.WIDE R24, R25, 0x4, R22 ;  /* 0x0000000419187825 */ /* 0x000fe200078e0216 */
[----:B------:R-:W-:-:S02]  /*02b0*/  LOP3.LUT R12, R9, 0xfc0, RZ, 0xc0, !PT ;  /* 0x00000fc0090c7812 */ /* 0x000fc400078ec0ff */
[----:B------:R-:W-:Y:S02]  /*02c0*/  CS2R R8, SRZ ;  /* 0x0000000000087805 */ /* 0x000fe4000001ff00 */
[----:B------:R-:W-:Y:S02]  /*02d0*/  LOP3.LUT R11, R11, 0xffffff00, RZ, 0xc0, !PT ;  /* 0xffffff000b0b7812 */ /* 0x000fe400078ec0ff */
[C---:B------:R-:W-:Y:S02]  /*02e0*/  LOP3.LUT R14, R12.reuse, 0x10, RZ, 0xfc, !PT ;  /* 0x000000100c0e7812 */ /* 0x040fe400078efcff */
[----:B------:R-:W-:Y:S01]  /*02f0*/  LOP3.LUT R16, R12, 0x20, RZ, 0xfc, !PT ;  /* 0x000000200c107812 */ /* 0x000fe200078efcff */
[----:B------:R-:W-:Y:S01]  /*0300*/  IMAD.IADD R28, R28, 0x1, -R11 ;  /* 0x000000011c1c7824 */ /* 0x000fe200078e0a0b */
[C---:B------:R-:W-:Y:S02]  /*0310*/  LOP3.LUT R20, R12.reuse, R15, RZ, 0xfc, !PT ;  /* 0x0000000f0c147212 */ /* 0x040fe400078efcff */
[----:B------:R-:W-:-:S02]  /*0320*/  LEA.HI R29, R12, UR4, RZ, 0x1e ;  /* 0x000000040c1d7c11 */ /* 0x000fc4000f8ff0ff */
[----:B------:R-:W-:Y:S02]  /*0330*/  LOP3.LUT R12, R12, 0x30, RZ, 0xfc, !PT ;  /* 0x000000300c0c7812 */ /* 0x000fe400078efcff */
[----:B------:R-:W-:Y:S01]  /*0340*/  LEA.HI R15, R14, UR4, RZ, 0x1e ;  /* 0x000000040e0f7c11 */ /* 0x000fe2000f8ff0ff */
[----:B------:R-:W-:Y:S01]  /*0350*/  IMAD R29, R20, 0x4, R29 ;  /* 0x00000004141d7824 */ /* 0x000fe200078e021d */
[----:B------:R-:W-:Y:S02]  /*0360*/  ISETP.GE.AND P2, PT, R10, 0x100, PT ;  /* 0x000001000a00780c */ /* 0x000fe40003f46270 */
[----:B------:R-:W-:Y:S02]  /*0370*/  CS2R R10, SRZ ;  /* 0x00000000000a7805 */ /* 0x000fe4000001ff00 */
[----:B------:R-:W-:Y:S01]  /*0380*/  LEA.HI R27, R16, UR4, RZ, 0x1e ;  /* 0x00000004101b7c11 */ /* 0x000fe2000f8ff0ff */
[----:B------:R-:W-:Y:S01]  /*0390*/  IMAD.WIDE R16, R17, 0x4, R22 ;  /* 0x0000000411107825 */ /* 0x000fe200078e0216 */
[----:B------:R-:W-:-:S03]  /*03a0*/  LEA.HI R19, R12, UR4, RZ, 0x1e ;  /* 0x000000040c137c11 */ /* 0x000fc6000f8ff0ff */
[C---:B------:R-:W-:Y:S01]  /*03b0*/  IMAD R26, R20.reuse, 0x4, R15 ;  /* 0x00000004141a7824 */ /* 0x040fe200078e020f */
[----:B------:R-:W-:Y:S01]  /*03c0*/  CS2R R14, SRZ ;  /* 0x00000000000e7805 */ /* 0x000fe2000001ff00 */
[----:B------:R-:W-:Y:S01]  /*03d0*/  IMAD.WIDE R22, R13, 0x4, R22 ;  /* 0x000000040d167825 */ /* 0x000fe200078e0216 */
[----:B------:R-:W-:Y:S01]  /*03e0*/  CS2R R12, SRZ ;  /* 0x00000000000c7805 */ /* 0x000fe2000001ff00 */
[----:B------:R1:W2:Y:S02]  /*03f0*/  @!P0 LDG.E.EL.128 R8, desc[UR6][R16.64] ;  /* 0x0000000610088981 */ /* 0x0002a4000c2e1d00 */
[C---:B------:R-:W-:Y:S02]  /*0400*/  IMAD R27, R20.reuse, 0x4, R27 ;  /* 0x00000004141b7824 */ /* 0x040fe400078e021b */
[----:B------:R-:W-:Y:S01]  /*0410*/  IMAD R20, R20, 0x4, R19 ;  /* 0x0000000414147824 */ /* 0x000fe200078e0213 */
[----:B------:R-:W-:Y:S01]  /*0420*/  CS2R R18, SRZ ;  /* 0x0000000000127805 */ /* 0x000fe2000001ff00 */
[----:B------:R4:W5:Y:S01]  /*0430*/  @!P1 LDG.E.EL.128 R12, desc[UR6][R24.64] ;  /* 0x00000006180c9981 */ /* 0x000962000c2e1d00 */
[----:B-1----:R-:W-:-:S06]  /*0440*/  CS2R R16, SRZ ;  /* 0x0000000000107805 */ /* 0x002fcc000001ff00 */
[----:B------:R-:W5:Y:S01]  /*0450*/  @!P2 LDG.E.EL.128 R16, desc[UR6][R22.64] ;  /* 0x000000061610a981 */ /* 0x000f62000c2e1d00 */
[----:B----4-:R-:W1:Y:S02]  /*0460*/  LDC.64 R24, c[0x0][0x218] ;  /* 0x00008600ff187b82 */ /* 0x010e640000000a00 */
[----:B-1----:R-:W-:Y:S01]  /*0470*/  IMAD.WIDE R24, R28, 0x4, R24 ;  /* 0x000000041c187825 */ /* 0x002fe200078e0218 */
[----:B---3--:R-:W-:Y:S04]  /*0480*/  STS [R29], R4 ;  /* 0x000000041d007388 */ /* 0x008fe80000000800 */
[----:B------:R-:W-:Y:S04]  /*0490*/  STS [R26+0x40], R5 ;  /* 0x000040051a007388 */ /* 0x000fe80000000800 */
[----:B------:R1:W-:Y:S04]  /*04a0*/  STS [R27+0x80], R6 ;  /* 0x000080061b007388 */ /* 0x0003e80000000800 */
[----:B------:R-:W-:Y:S04]  /*04b0*/  STS [R20+0xc0], R7 ;  /* 0x0000c00714007388 */ /* 0x000fe80000000800 */
[----:B--2---:R2:W-:Y:S04]  /*04c0*/  STS [R29+0x10], R8 ;  /* 0x000010081d007388 */ /* 0x0045e80000000800 */
[----:B------:R3:W-:Y:S04]  /*04d0*/  STS [R26+0x50], R9 ;  /* 0x000050091a007388 */ /* 0x0007e80000000800 */
[----:B------:R-:W-:Y:S04]  /*04e0*/  STS [R27+0x90], R10 ;  /* 0x0000900a1b007388 */ /* 0x000fe80000000800 */
[----:B------:R4:W-:Y:S04]  /*04f0*/  STS [R20+0xd0], R11 ;  /* 0x0000d00b14007388 */ /* 0x0009e80000000800 */
[----:B-----5:R-:W-:Y:S04]  /*0500*/  STS [R29+0x20], R12 ;  /* 0x0000200c1d007388 */ /* 0x020fe80000000800 */
[----:B------:R5:W-:Y:S04]  /*0510*/  STS [R26+0x60], R13 ;  /* 0x0000600d1a007388 */ /* 0x000be80000000800 */
[----:B------:R1:W-:Y:S04]  /*0520*/  STS [R27+0xa0], R14 ;  /* 0x0000a00e1b007388 */ /* 0x0003e80000000800 */
[----:B------:R-:W-:Y:S04]  /*0530*/  STS [R20+0xe0], R15 ;  /* 0x0000e00f14007388 */ /* 0x000fe80000000800 */
[----:B------:R-:W-:Y:S04]  /*0540*/  STS [R29+0x30], R16 ;  /* 0x000030101d007388 */ /* 0x000fe80000000800 */
[----:B------:R-:W-:Y:S04]  /*0550*/  STS [R26+0x70], R17 ;  /* 0x000070111a007388 */ /* 0x000fe80000000800 */
[----:B------:R2:W-:Y:S04]  /*0560*/  STS [R27+0xb0], R18 ;  /* 0x0000b0121b007388 */ /* 0x0005e80000000800 */
[----:B------:R-:W-:Y:S01]  /*0570*/  STS [R20+0xf0], R19 ;  /* 0x0000f01314007388 */ /* 0x000fe20000000800 */
[----:B------:R-:W-:Y:S06]  /*0580*/  BAR.SYNC.DEFER_BLOCKING 0x0 ;  /* 0x0000000000007b1d */ /* 0x000fec0000010000 */
[----:B-1----:R1:W5:Y:S01]  /*0590*/  LDG.E.EL R6, desc[UR6][R24.64] ;  /* 0x0000000618067981 */ /* 0x002362000c2e1900 */
[----:B------:R-:W-:-:S05]  /*05a0*/  IMAD.SHL.U32 R5, R2, 0x4, RZ ;  /* 0x0000000402057824 */ /* 0x000fca00078e00ff */
[----:B------:R-:W-:-:S04]  /*05b0*/  LOP3.LUT R5, R5, 0x3fc, RZ, 0xc0, !PT ;  /* 0x000003fc05057812 */ /* 0x000fc800078ec0ff */
[C---:B--2---:R-:W-:Y:S02]  /*05c0*/  LOP3.LUT R8, R5.reuse, 0x400, RZ, 0xfc, !PT ;  /* 0x0000040005087812 */ /* 0x044fe400078efcff */
[C---:B---3--:R-:W-:Y:S02]  /*05d0*/  LOP3.LUT R9, R5.reuse, 0x800, RZ, 0xfc, !PT ;  /* 0x0000080005097812 */ /* 0x048fe400078efcff */
[----:B----4-:R-:W-:Y:S02]  /*05e0*/  LOP3.LUT R11, R5, 0xc00, RZ, 0xfc, !PT ;  /* 0x00000c00050b7812 */ /* 0x010fe400078efcff */
[----:B-----5:R-:W-:Y:S02]  /*05f0*/  SHF.R.U32.HI R13, RZ, 0x2, R2 ;  /* 0x00000002ff0d7819 */ /* 0x020fe40000011602 */
[----:B------:R-:W-:Y:S02]  /*0600*/  SHF.R.U32.HI R8, RZ, 0x2, R8 ;  /* 0x00000002ff087819 */ /* 0x000fe40000011608 */
[----:B------:R-:W-:-:S02]  /*0610*/  SHF.R.U32.HI R10, RZ, 0x2, R9 ;  /* 0x00000002ff0a7819 */ /* 0x000fc40000011609 */
[----:B------:R-:W-:Y:S02]  /*0620*/  SHF.R.U32.HI R12, RZ, 0x2, R11 ;  /* 0x00000002ff0c7819 */ /* 0x000fe4000001160b */
[C---:B------:R-:W-:Y:S02]  /*0630*/  LOP3.LUT R4, R2.reuse, 0xff, RZ, 0xc0, !PT ;  /* 0x000000ff02047812 */ /* 0x040fe400078ec0ff */
[----:B------:R-:W-:Y:S02]  /*0640*/  LOP3.LUT R7, R2, 0xfc, RZ, 0xc0, !PT ;  /* 0x000000fc02077812 */ /* 0x000fe400078ec0ff */
[----:B------:R-:W-:Y:S02]  /*0650*/  SGXT.U32 R2, R13, 0x6 ;  /* 0x000000060d02781a */ /* 0x000fe40000000000 */
[----:B------:R-:W-:Y:S02]  /*0660*/  LOP3.LUT R9, R8, 0x1fc, RZ, 0xc0, !PT ;  /* 0x000001fc08097812 */ /* 0x000fe400078ec0ff */
[----:B------:R-:W-:-:S02]  /*0670*/  LOP3.LUT R11, R10, 0x2fc, RZ, 0xc0, !PT ;  /* 0x000002fc0a0b7812 */ /* 0x000fc400078ec0ff */
[----:B------:R-:W-:Y:S01]  /*0680*/  LOP3.LUT R13, R12, 0x3fc, RZ, 0xc0, !PT ;  /* 0x000003fc0c0d7812 */ /* 0x000fe200078ec0ff */
[----:B------:R-:W-:Y:S02]  /*0690*/  VIADD R8, R7, UR4 ;  /* 0x0000000407087c36 */ /* 0x000fe40008000000 */
[----:B------:R-:W-:Y:S02]  /*06a0*/  VIADD R10, R9, UR4 ;  /* 0x00000004090a7c36 */ /* 0x000fe40008000000 */
[----:B------:R-:W-:Y:S02]  /*06b0*/  VIADD R12, R11, UR4 ;  /* 0x000000040b0c7c36 */ /* 0x000fe40008000000 */
[----:B0-----:R-:W-:Y:S02]  /*06c0*/  VIADD R14, R13, UR4 ;  /* 0x000000040d0e7c36 */ /* 0x001fe40008000000 */
[C---:B-1----:R-:W-:Y:S02]  /*06d0*/  IMAD R24, R5.reuse, 0x4, R8 ;  /* 0x0000000405187824 */ /* 0x042fe400078e0208 */
[----:B------:R-:W-:-:S02]  /*06e0*/  IMAD R9, R5, 0x4, R10 ;  /* 0x0000000405097824 */ /* 0x000fc400078e020a */
[C---:B------:R-:W-:Y:S01]  /*06f0*/  IMAD R13, R5.reuse, 0x4, R12 ;  /* 0x00000004050d7824 */ /* 0x040fe200078e020c */
[----:B------:R-:W-:Y:S01]  /*0700*/  LEA R27, R4, UR4, 0x3 ;  /* 0x00000004041b7c11 */ /* 0x000fe2000f8e18ff */
[----:B------:R-:W-:Y:S01]  /*0710*/  IMAD R25, R5, 0x4, R14 ;  /* 0x0000000405197824 */ /* 0x000fe200078e020e */
[----:B------:R-:W-:Y:S04]  /*0720*/  LDS R23, [R9+0x1000] ;  /* 0x0010000009177984 */ /* 0x000fe80000000800 */
[----:B------:R-:W-:Y:S04]  /*0730*/  LDS R20, [R9+0x1004] ;  /* 0x0010040009147984 */ /* 0x000fe80000000800 */
[----:B------:R-:W-:Y:S04]  /*0740*/  LDS R18, [R9+0x1008] ;  /* 0x0010080009127984 */ /* 0x000fe80000000800 */
[----:B------:R-:W-:Y:S04]  /*0750*/  LDS R22, [R9+0x100c] ;  /* 0x00100c0009167984 */ /* 0x000fe80000000800 */
[----:B------:R-:W-:Y:S04]  /*0760*/  LDS R14, [R13+0x2000] ;  /* 0x002000000d0e7984 */ /* 0x000fe80000000800 */
[----:B------:R-:W-:Y:S04]  /*0770*/  LDS R16, [R13+0x2004] ;  /* 0x002004000d107984 */ /* 0x000fe80000000800 */
[----:B------:R-:W-:Y:S04]  /*0780*/  LDS R19, [R13+0x2008] ;  /* 0x002008000d137984 */ /* 0x000fe80000000800 */
[----:B------:R0:W-:Y:S04]  /*0790*/  LDS R10, [R13+0x200c] ;  /* 0x00200c000d0a7984 */ /* 0x0001e80000000800 */
[----:B------:R-:W-:Y:S04]  /*07a0*/  LDS R7, [R24+0xc] ;  /* 0x00000c0018077984 */ /* 0x000fe80000000800 */
[----:B------:R-:W-:Y:S04]  /*07b0*/  LDS R8, [R24+0x8] ;  /* 0x0000080018087984 */ /* 0x000fe80000000800 */
[----:B------:R-:W-:Y:S04]  /*07c0*/  LDS R5, [R24+0x4] ;  /* 0x0000040018057984 */ /* 0x000fe80000000800 */
[----:B------:R1:W-:Y:S04]  /*07d0*/  LDS R4, [R24] ;  /* 0x0000000018047984 */ /* 0x0003e80000000800 */
[----:B------:R-:W-:Y:S04]  /*07e0*/  LDS R12, [R25+0x3000] ;  /* 0x00300000190c7984 */ /* 0x000fe80000000800 */
[----:B------:R-:W-:Y:S04]  /*07f0*/  LDS R17, [R25+0x3004] ;  /* 0x0030040019117984 */ /* 0x000fe80000000800 */
[----:B------:R-:W-:Y:S04]  /*0800*/  LDS R15, [R25+0x3008] ;  /* 0x00300800190f7984 */ /* 0x000fe80000000800 */
[----:B------:R-:W-:Y:S01]  /*0810*/  LDS R11, [R25+0x300c] ;  /* 0x00300c00190b7984 */ /* 0x000fe20000000800 */
[----:B------:R-:W-:Y:S01]  /*0820*/  BAR.SYNC.DEFER_BLOCKING 0x0 ;  /* 0x0000000000007b1d */ /* 0x000fe20000010000 */
[----:B------:R-:W-:-:S02]  /*0830*/  LEA R26, R2, UR4, 0x3 ;  /* 0x00000004021a7c11 */ /* 0x000fc4000f8e18ff */
[----:B0-----:R-:W-:-:S04]  /*0840*/  LOP3.LUT R13, R2, 0x40, RZ, 0xfc, !PT ;  /* 0x00000040020d7812 */ /* 0x001fc800078efcff */
[----:B------:R-:W-:Y:S02]  /*0850*/  LEA R29, R13, UR4, 0x3 ;  /* 0x000000040d1d7c11 */ /* 0x000fe4000f8e18ff */
[----:B------:R-:W-:Y:S02]  /*0860*/  LOP3.LUT R13, R3, 0xc, R0, 0xf8, !PT ;  /* 0x0000000c030d7812 */ /* 0x000fe400078ef800 */
[C---:B------:R-:W-:Y:S01]  /*0870*/  LOP3.LUT R0, R2.reuse, 0x80, RZ, 0xfc, !PT ;  /* 0x0000008002007812 */ /* 0x040fe200078efcff */
[----:B------:R-:W-:Y:S01]  /*0880*/  IMAD.SHL.U32 R3, R21, 0x100, RZ ;  /* 0x0000010015037824 */ /* 0x000fe200078e00ff */
[----:B------:R-:W-:-:S04]  /*0890*/  PRMT R28, R2, 0x6540, R21 ;  /* 0x00006540021c7816 */ /* 0x000fc80000000015 */
[----:B-1----:R-:W-:Y:S02]  /*08a0*/  LOP3.LUT R24, R3, 0xc0, R2, 0xfe, !PT ;  /* 0x000000c003187812 */ /* 0x002fe400078efe02 */
[----:B------:R-:W-:Y:S01]  /*08b0*/  ISETP.GE.AND P0, PT, R13, 0x100, PT ;  /* 0x000001000d00780c */ /* 0x000fe20003f06270 */
[----:B------:R-:W-:Y:S01]  /*08c0*/  STS [R27], R6 ;  /* 0x000000061b007388 */ /* 0x000fe20000000800 */
[----:B------:R-:W-:Y:S06]  /*08d0*/  BAR.SYNC.DEFER_BLOCKING 0x0 ;  /* 0x0000000000007b1d */ /* 0x000fec0000010000 */
[----:B------:R0:W1:Y:S04]  /*08e0*/  LDS R9, [R26] ;  /* 0x000000001a097984 */ /* 0x0000680000000800 */
[----:B------:R-:W2:Y:S01]  /*08f0*/  LDS R29, [R29] ;  /* 0x000000001d1d7984 */ /* 0x000ea20000000800 */
[----:B0-----:R-:W-:-:S02]  /*0900*/  LOP3.LUT R26, R3, 0x40, R2, 0xfe, !PT ;  /* 0x00000040031a7812 */ /* 0x001fc400078efe02 */
[CC--:B-1----:R-:W-:Y:S01]  /*0910*/  FSETP.GEU.AND P3, PT, R5.reuse, -R9.reuse, PT ;  /* 0x800000090500720b */ /* 0x0c2fe20003f6e000 */
[--C-:B------:R-:W-:Y:S01]  /*0920*/  FADD R5, R5, R9.reuse ;  /* 0x0000000905057221 */ /* 0x100fe20000000000 */
[CC--:B------:R-:W-:Y:S01]  /*0930*/  FSETP.GEU.AND P1, PT, R7.reuse, -R9.reuse, PT ;  /* 0x800000090700720b */ /* 0x0c0fe20003f2e000 */
[--C-:B------:R-:W-:Y:S01]  /*0940*/  FADD R6, R8, R9.reuse ;  /* 0x0000000908067221 */ /* 0x100fe20000000000 */
[-C--:B------:R-:W-:Y:S01]  /*0950*/  FSETP.GEU.AND P4, PT, R4, -R9.reuse, PT ;  /* 0x800000090400720b */ /* 0x080fe20003f8e000 */
[--C-:B------:R-:W-:Y:S01]  /*0960*/  FADD R7, R7, R9.reuse ;  /* 0x0000000907077221 */ /* 0x100fe20000000000 */
[----:B------:R-:W-:Y:S01]  /*0970*/  FSETP.GEU.AND P2, PT, R8, -R9, PT ;  /* 0x800000090800720b */ /* 0x000fe20003f4e000 */
[----:B------:R-:W-:Y:S01]  /*0980*/  FADD R4, R4, R9 ;  /* 0x0000000904047221 */ /* 0x000fe20000000000 */
[----:B------:R-:W-:Y:S02]  /*0990*/  LEA R9, R0, UR4, 0x3 ;  /* 0x0000000400097c11 */ /* 0x000fe4000f8e18ff */
[----:B------:R-:W-:-:S03]  /*09a0*/  LOP3.LUT R0, R2, 0xc0, RZ, 0xfc, !PT ;  /* 0x000000c002007812 */ /* 0x000fc600078efcff */
[----:B------:R0:W1:Y:S01]  /*09b0*/  LDS R21, [R9] ;  /* 0x0000000009157984 */ /* 0x0000620000000800 */
[----:B------:R-:W-:Y:S02]  /*09c0*/  LEA R0, R0, UR4, 0x3 ;  /* 0x0000000400007c11 */ /* 0x000fe4000f8e18ff */
[----:B------:R-:W-:Y:S02]  /*09d0*/  LOP3.LUT R8, R3, 0x80, R2, 0xfe, !PT ;  /* 0x0000008003087812 */ /* 0x000fe400078efe02 */
[----:B------:R-:W3:Y:S02]  /*09e0*/  LDC.64 R2, c[0x0][0x220] ;  /* 0x00008800ff027b82 */ /* 0x000ee40000000a00 */
[----:B------:R-:W4:Y:S01]  /*09f0*/  LDS R0, [R0] ;  /* 0x0000000000007984 */ /* 0x000f220000000800 */
[--C-:B0-----:R-:W-:Y:S01]  /*0a00*/  IMAD R9, R28, 0x100, R13.reuse ;  /* 0x000001001c097824 */ /* 0x101fe200078e020d */
[----:B------:R-:W-:Y:S01]  /*0a10*/  SEL R5, R5, RZ, P3 ;  /* 0x000000ff05057207 */ /* 0x000fe20001800000 */
[--C-:B------:R-:W-:Y:S01]  /*0a20*/  IMAD R27, R8, 0x100, R13.reuse ;  /* 0x00000100081b7824 */ /* 0x100fe200078e020d */
[----:B------:R-:W-:Y:S01]  /*0a30*/  SEL R6, R6, RZ, P2 ;  /* 0x000000ff06067207 */ /* 0x000fe20001000000 */
[----:B------:R-:W-:Y:S01]  /*0a40*/  IMAD R25, R26, 0x100, R13 ;  /* 0x000001001a197824 */ /* 0x000fe200078e020d */
[----:B------:R-:W-:Y:S01]  /*0a50*/  SEL R7, R7, RZ, P1 ;  /* 0x000000ff07077207 */ /* 0x000fe20000800000 */
[----:B--2---:R-:W-:Y:S01]  /*0a60*/  FADD R26, R23, R29 ;  /* 0x0000001d171a7221 */ /* 0x004fe20000000000 */
[----:B------:R-:W-:-:S02]  /*0a70*/  SEL R4, R4, RZ, P4 ;  /* 0x000000ff04047207 */ /* 0x000fc40002000000 */
[-C--:B------:R-:W-:Y:S02]  /*0a80*/  FSETP.GEU.AND P4, PT, R23, -R29.reuse, PT ;  /* 0x8000001d1700720b */ /* 0x080fe40003f8e000 */
[CC--:B------:R-:W-:Y:S01]  /*0a90*/  FSETP.GEU.AND P3, PT, R18.reuse, -R29.reuse, PT ;  /* 0x8000001d1200720b */ /* 0x0c0fe20003f6e000 */
[----:B------:R-:W-:Y:S01]  /*0aa0*/  FADD R18, R18, R29 ;  /* 0x0000001d12127221 */ /* 0x000fe20000000000 */
[----:B------:R-:W-:Y:S01]  /*0ab0*/  IMAD R13, R24, 0x100, R13 ;  /* 0x00000100180d7824 */ /* 0x000fe200078e020d */
[----:B------:R-:W-:Y:S01]  /*0ac0*/  FSETP.GEU.AND P6, PT, R22, -R29, PT ;  /* 0x8000001d1600720b */ /* 0x000fe20003fce000 */
[----:B---3--:R-:W-:-:S04]  /*0ad0*/  IMAD.WIDE R8, R9, 0x4, R2 ;  /* 0x0000000409087825 */ /* 0x008fc800078e0202 */
[--C-:B------:R-:W-:Y:S01]  /*0ae0*/  FADD R23, R20, R29.reuse ;  /* 0x0000001d14177221 */ /* 0x100fe20000000000 */
[----:B------:R-:W-:Y:S01]  /*0af0*/  FADD R22, R22, R29 ;  /* 0x0000001d16167221 */ /* 0x000fe20000000000 */
[----:B------:R0:W-:Y:S01]  /*0b00*/  @!P0 STG.E.128 desc[UR6][R8.64], R4 ;  /* 0x0000000408008986 */ /* 0x0001e2000c101d06 */
[----:B------:R-:W-:Y:S01]  /*0b10*/  FSETP.GEU.AND P1, PT, R20, -R29, PT ;  /* 0x8000001d1400720b */ /* 0x000fe20003f2e000 */
[C-C-:B-1----:R-:W-:Y:S01]  /*0b20*/  FADD R24, R19.reuse, R21.reuse ;  /* 0x0000001513187221 */ /* 0x142fe20000000000 */
[-C--:B------:R-:W-:Y:S02]  /*0b30*/  FSETP.GEU.AND P5, PT, R19, -R21.reuse, PT ;  /* 0x800000151300720b */ /* 0x080fe40003fae000 */
[-C--:B------:R-:W-:Y:S02]  /*0b40*/  FSETP.GEU.AND P2, PT, R16, -R21.reuse, PT ;  /* 0x800000151000720b */ /* 0x080fe40003f4e000 */
[----:B0-----:R-:W-:Y:S01]  /*0b50*/  SEL R4, R26, RZ, P4 ;  /* 0x000000ff1a047207 */ /* 0x001fe20002000000 */
[C-C-:B------:R-:W-:Y:S01]  /*0b60*/  FADD R8, R14.reuse, R21.reuse ;  /* 0x000000150e087221 */ /* 0x140fe20000000000 */
[-C--:B------:R-:W-:Y:S01]  /*0b70*/  FSETP.GEU.AND P4, PT, R14, -R21.reuse, PT ;  /* 0x800000150e00720b */ /* 0x080fe20003f8e000 */
[--C-:B------:R-:W-:Y:S01]  /*0b80*/  FADD R9, R16, R21.reuse ;  /* 0x0000001510097221 */ /* 0x100fe20000000000 */
[----:B------:R-:W-:Y:S01]  /*0b90*/  SEL R6, R18, RZ, P3 ;  /* 0x000000ff12067207 */ /* 0x000fe20001800000 */
[C---:B------:R-:W-:Y:S01]  /*0ba0*/  FADD R14, R10.reuse, R21 ;  /* 0x000000150a0e7221 */ /* 0x040fe20000000000 */
[----:B------:R-:W-:Y:S01]  /*0bb0*/  FSETP.GEU.AND P3, PT, R10, -R21, PT ;  /* 0x800000150a00720b */ /* 0x000fe20003f6e000 */
[----:B------:R-:W-:Y:S01]  /*0bc0*/  IMAD.WIDE R18, R25, 0x4, R2 ;  /* 0x0000000419127825 */ /* 0x000fe200078e0202 */
[----:B------:R-:W-:-:S03]  /*0bd0*/  SEL R10, R24, RZ, P5 ;  /* 0x000000ff180a7207 */ /* 0x000fc60002800000 */
[----:B----4-:R-:W-:Y:S01]  /*0be0*/  FADD R16, R11, R0 ;  /* 0x000000000b107221 */ /* 0x010fe20000000000 */
[----:B------:R-:W-:Y:S01]  /*0bf0*/  SEL R5, R23, RZ, P1 ;  /* 0x000000ff17057207 */ /* 0x000fe20000800000 */
[----:B------:R-:W-:Y:S01]  /*0c00*/  IMAD.WIDE R20, R27, 0x4, R2 ;  /* 0x000000041b147825 */ /* 0x000fe200078e0202 */
[----:B------:R-:W-:Y:S02]  /*0c10*/  SEL R7, R22, RZ, P6 ;  /* 0x000000ff16077207 */ /* 0x000fe40003000000 */
[----:B------:R-:W-:Y:S02]  /*0c20*/  FSETP.GEU.AND P5, PT, R11, -R0, PT ;  /* 0x800000000b00720b */ /* 0x000fe40003fae000 */
[----:B------:R-:W-:Y:S02]  /*0c30*/  SEL R9, R9, RZ, P2 ;  /* 0x000000ff09097207 */ /* 0x000fe40001000000 */
[----:B------:R-:W-:Y:S02]  /*0c40*/  SEL R8, R8, RZ, P4 ;  /* 0x000000ff08087207 */ /* 0x000fe40002000000 */
[----:B------:R-:W-:-:S02]  /*0c50*/  SEL R11, R14, RZ, P3 ;  /* 0x000000ff0e0b7207 */ /* 0x000fc40001800000 */
[CC--:B------:R-:W-:Y:S01]  /*0c60*/  FSETP.GEU.AND P6, PT, R15.reuse, -R0.reuse, PT ;  /* 0x800000000f00720b */ /* 0x0c0fe20003fce000 */
[--C-:B------:R-:W-:Y:S01]  /*0c70*/  FADD R15, R15, R0.reuse ;  /* 0x000000000f0f7221 */ /* 0x100fe20000000000 */
[CC--:B------:R-:W-:Y:S01]  /*0c80*/  FSETP.GEU.AND P1, PT, R17.reuse, -R0.reuse, PT ;  /* 0x800000001100720b */ /* 0x0c0fe20003f2e000 */
[--C-:B------:R-:W-:Y:S01]  /*0c90*/  FADD R17, R17, R0.reuse ;  /* 0x0000000011117221 */ /* 0x100fe20000000000 */
[C---:B------:R-:W-:Y:S01]  /*0ca0*/  FSETP.GEU.AND P2, PT, R12.reuse, -R0, PT ;  /* 0x800000000c00720b */ /* 0x040fe20003f4e000 */
[----:B------:R-:W-:Y:S01]  /*0cb0*/  FADD R12, R12, R0 ;  /* 0x000000000c0c7221 */ /* 0x000fe20000000000 */
[----:B------:R0:W-:Y:S01]  /*0cc0*/  @!P0 STG.E.128 desc[UR6][R18.64], R4 ;  /* 0x0000000412008986 */ /* 0x0001e2000c101d06 */
[----:B------:R-:W-:Y:S01]  /*0cd0*/  IMAD.WIDE R2, R13, 0x4, R2 ;  /* 0x000000040d027825 */ /* 0x000fe200078e0202 */
[----:B------:R-:W-:Y:S02]  /*0ce0*/  SEL R14, R15, RZ, P6 ;  /* 0x000000ff0f0e7207 */ /* 0x000fe40003000000 */
[----:B------:R0:W-:Y:S01]  /*0cf0*/  @!P0 STG.E.128 desc[UR6][R20.64], R8 ;  /* 0x0000000814008986 */ /* 0x0001e2000c101d06 */
[----:B------:R-:W-:-:S02]  /*0d00*/  SEL R13, R17, RZ, P1 ;  /* 0x000000ff110d7207 */ /* 0x000fc40000800000 */
[----:B------:R-:W-:Y:S02]  /*0d10*/  SEL R15, R16, RZ, P5 ;  /* 0x000000ff100f7207 */ /* 0x000fe40002800000 */
[----:B------:R-:W-:Y:S01]  /*0d20*/  SEL R12, R12, RZ, P2 ;  /* 0x000000ff0c0c7207 */ /* 0x000fe20001000000 */
[----:B0-----:R-:W-:Y:S06]  /*0d30*/  @P0 EXIT ;  /* 0x000000000000094d */ /* 0x001fec0003800000 */
[----:B------:R-:W-:Y:S01]  /*0d40*/  STG.E.128 desc[UR6][R2.64], R12 ;  /* 0x0000000c02007986 */ /* 0x000fe2000c101d06 */
[----:B------:R-:W-:Y:S05]  /*0d50*/  EXIT ;  /* 0x000000000000794d */ /* 0x000fea0003800000 */
.L_x_0:
[----:B------:R-:W-:-:S00]  /*0d60*/  BRA `(.L_x_0) ;  /* 0xfffffffc00fc7947 */ /* 0x000fc0000383ffff */
[----:B------:R-:W-:-:S00]  /*0d70*/  NOP ;  /* 0x0000000000007918 */ /* 0x000fc00000000000 */
        /* <DEDUP_REMOVED lines=8> */
.L_x_1:


//--------------------- .nv.shared.triton_poi_fused_convolution_div_max_pool2d_with_indices_relu_sub_26 --------------------------
	.section	.nv.shared.triton_poi_fused_convolution_div_max_pool2d_with_indices_relu_sub_26,"aw",@nobits
	.sectionflags	@""
	.align	16
	.zero		1024


//--------------------- .nv.constant0.triton_poi_fused_convolution_div_max_pool2d_with_indices_relu_sub_26 --------------------------
	.section	.nv.constant0.triton_poi_fused_convolution_div_max_pool2d_with_indices_relu_sub_26,"a",@progbits
	.sectionflags	@""
	.align	4
.nv.constant0.triton_poi_fused_convolution_div_max_pool2d_with_indices_relu_sub_26:
	.zero		560
